//
// Generated by NVIDIA NVVM Compiler
// Compiler built on Thu Jul 18 02:37:37 2013 (1374107857)
// Cuda compilation tools, release 5.5, V5.5.0
//

.version 3.2
.target sm_20
.address_size 64

	.file	1 "/home/ragnarok/go/src/github.com/mumax/3/cuda/div.cu", 1508839776, 369
	.file	2 "/usr/local/cuda-5.5/include/device_functions.h", 1508840273, 185228

.visible .entry pointwise_div(
	.param .u64 pointwise_div_param_0,
	.param .u64 pointwise_div_param_1,
	.param .u64 pointwise_div_param_2,
	.param .u32 pointwise_div_param_3
)
{
	.reg .pred 	%p<3>;
	.reg .s32 	%r<10>;
	.reg .f32 	%f<4>;
	.reg .s64 	%rd<12>;


	ld.param.u64 	%rd5, [pointwise_div_param_0];
	ld.param.u64 	%rd6, [pointwise_div_param_1];
	ld.param.u64 	%rd7, [pointwise_div_param_2];
	ld.param.u32 	%r2, [pointwise_div_param_3];
	cvta.to.global.u64 	%rd1, %rd5;
	cvta.to.global.u64 	%rd2, %rd6;
	cvta.to.global.u64 	%rd3, %rd7;
	.loc 1 5 1
	mov.u32 	%r3, %nctaid.x;
	mov.u32 	%r4, %ctaid.y;
	mov.u32 	%r5, %ctaid.x;
	mad.lo.s32 	%r6, %r3, %r4, %r5;
	mov.u32 	%r7, %ntid.x;
	mov.u32 	%r8, %tid.x;
	mad.lo.s32 	%r1, %r6, %r7, %r8;
	.loc 1 7 1
	setp.ge.s32	%p1, %r1, %r2;
	@%p1 bra 	BB0_4;

	mul.wide.s32 	%rd8, %r1, 4;
	add.s64 	%rd9, %rd3, %rd8;
	.loc 1 8 1
	ld.global.f32 	%f1, [%rd9];
	setp.neu.f32	%p2, %f1, 0f00000000;
	add.s64 	%rd4, %rd1, %rd8;
	.loc 1 8 1
	@%p2 bra 	BB0_3;

	mov.u32 	%r9, 0;
	.loc 1 11 1
	st.global.u32 	[%rd4], %r9;
	bra.uni 	BB0_4;

BB0_3:
	mul.wide.s32 	%rd10, %r1, 4;
	add.s64 	%rd11, %rd2, %rd10;
	.loc 1 9 1
	ld.global.f32 	%f2, [%rd11];
	.loc 2 3608 3
	div.rn.f32 	%f3, %f2, %f1;
	.loc 1 9 56
	st.global.f32 	[%rd4], %f3;

BB0_4:
	.loc 1 14 2
	ret;
}




// ===== COMPILED SASS (sm_100) =====

	.target	sm_100

	.elftype	@"ET_EXEC"


//--------------------- .note.nv.tkinfo           --------------------------
	.section	.note.nv.tkinfo,"",@"SHT_NOTE"
	.sectionflags	@"SHF_NOTE_NV_TKINFO"
	.tkinfo
        /*0018*/ 	.word	0x00000002
        /*0030*/ 	.string	""
        /*0030*/ 	.string	"ptxas"
        /*0030*/ 	.string	"Cuda compilation tools, release 13.0, V13.0.88"
        /*0030*/ 	.string	"Build cuda_13.0.r13.0/compiler.36424714_0"
        /*0030*/ 	.string	"-arch sm_100 "



//--------------------- .note.nv.cuinfo           --------------------------
	.section	.note.nv.cuinfo,"",@"SHT_NOTE"
	.sectionflags	@"SHF_NOTE_NV_CUINFO"
        /*0018*/ 	.short	0x0002
        /*001a*/ 	.short	0x0014
        /*001c*/ 	.short	0x0082
	.zero		2


//--------------------- .nv.info                  --------------------------
	.section	.nv.info,"",@"SHT_CUDA_INFO"
	.align	4


	//----- nvinfo : EIATTR_REGCOUNT
	.align		4
        /*0000*/ 	.byte	0x04, 0x2f
        /*0002*/ 	.short	(.L_1 - .L_0)
	.align		4
.L_0:
        /*0004*/ 	.word	index@(pointwise_div)
        /*0008*/ 	.word	0x00000010


	//----- nvinfo : EIATTR_FRAME_SIZE
	.align		4
.L_1:
        /*000c*/ 	.byte	0x04, 0x11
        /*000e*/ 	.short	(.L_3 - .L_2)
	.align		4
.L_2:
        /*0010*/ 	.word	index@($__internal_0_$__cuda_sm3x_div_rn_noftz_f32_slowpath)
        /*0014*/ 	.word	0x00000000


	//----- nvinfo : EIATTR_FRAME_SIZE
	.align		4
.L_3:
        /*0018*/ 	.byte	0x04, 0x11
        /*001a*/ 	.short	(.L_5 - .L_4)
	.align		4
.L_4:
        /*001c*/ 	.word	index@(pointwise_div)
        /*0020*/ 	.word	0x00000000


	//----- nvinfo : EIATTR_MIN_STACK_SIZE
	.align		4
.L_5:
        /*0024*/ 	.byte	0x04, 0x12
        /*0026*/ 	.short	(.L_7 - .L_6)
	.align		4
.L_6:
        /*0028*/ 	.word	index@(pointwise_div)
        /*002c*/ 	.word	0x00000000
.L_7:


//--------------------- .nv.compat                --------------------------
	.section	.nv.compat,"",@"SHT_CUDA_COMPAT_INFO"
	.align	4
        /*0000*/ 	.byte	0x02, 0x09, 0x00, 0x00, 0x02, 0x02, 0x01, 0x00, 0x02, 0x05, 0x05, 0x00, 0x03, 0x07, 0x01, 0x01
        /*0010*/ 	.byte	0x02, 0x03, 0x00, 0x00, 0x02, 0x06, 0x01, 0x00, 0x04, 0x0b, 0x08, 0x00, 0x01, 0x00, 0x00, 0x00
        /*0020*/ 	.byte	0x00, 0x00, 0x00, 0x00


//--------------------- .nv.info.pointwise_div    --------------------------
	.section	.nv.info.pointwise_div,"",@"SHT_CUDA_INFO"
	.sectionflags	@""
	.align	4


	//----- nvinfo : EIATTR_CUDA_API_VERSION
	.align		4
        /*0000*/ 	.byte	0x04, 0x37
        /*0002*/ 	.short	(.L_9 - .L_8)
.L_8:
        /*0004*/ 	.word	0x00000082


	//----- nvinfo : EIATTR_KPARAM_INFO
	.align		4
.L_9:
        /*0008*/ 	.byte	0x04, 0x17
        /*000a*/ 	.short	(.L_11 - .L_10)
.L_10:
        /*000c*/ 	.word	0x00000000
        /*0010*/ 	.short	0x0003
        /*0012*/ 	.short	0x0018
        /*0014*/ 	.byte	0x00, 0xf0, 0x11, 0x00


	//----- nvinfo : EIATTR_KPARAM_INFO
	.align		4
.L_11:
        /*0018*/ 	.byte	0x04, 0x17
        /*001a*/ 	.short	(.L_13 - .L_12)
.L_12:
        /*001c*/ 	.word	0x00000000
        /*0020*/ 	.short	0x0002
        /*0022*/ 	.short	0x0010
        /*0024*/ 	.byte	0x00, 0xf0, 0x21, 0x00


	//----- nvinfo : EIATTR_KPARAM_INFO
	.align		4
.L_13:
        /*0028*/ 	.byte	0x04, 0x17
        /*002a*/ 	.short	(.L_15 - .L_14)
.L_14:
        /*002c*/ 	.word	0x00000000
        /*0030*/ 	.short	0x0001
        /*0032*/ 	.short	0x0008
        /*0034*/ 	.byte	0x00, 0xf0, 0x21, 0x00


	//----- nvinfo : EIATTR_KPARAM_INFO
	.align		4
.L_15:
        /*0038*/ 	.byte	0x04, 0x17
        /*003a*/ 	.short	(.L_17 - .L_16)
.L_16:
        /*003c*/ 	.word	0x00000000
        /*0040*/ 	.short	0x0000
        /*0042*/ 	.short	0x0000
        /*0044*/ 	.byte	0x00, 0xf0, 0x21, 0x00


	//----- nvinfo : EIATTR_SPARSE_MMA_MASK
	.align		4
.L_17:
        /*0048*/ 	.byte	0x03, 0x50
        /*004a*/ 	.short	0x0000


	//----- nvinfo : EIATTR_MAXREG_COUNT
	.align		4
        /*004c*/ 	.byte	0x03, 0x1b
        /*004e*/ 	.short	0x00ff


	//----- nvinfo : EIATTR_MERCURY_ISA_VERSION
	.align		4
        /*0050*/ 	.byte	0x03, 0x5f
        /*0052*/ 	.short	0x0101


	//----- nvinfo : EIATTR_VRC_CTA_INIT_COUNT
	.align		4
        /*0054*/ 	.byte	0x02, 0x4a
	.zero		1
	.zero		1


	//----- nvinfo : EIATTR_EXIT_INSTR_OFFSETS
	.align		4
        /*0058*/ 	.byte	0x04, 0x1c
        /*005a*/ 	.short	(.L_19 - .L_18)


	//   ....[0]....
.L_18:
        /*005c*/ 	.word	0x000000a0


	//   ....[1]....
        /*0060*/ 	.word	0x00000130


	//   ....[2]....
        /*0064*/ 	.word	0x00000250


	//----- nvinfo : EIATTR_CRS_STACK_SIZE
	.align		4
.L_19:
        /*0068*/ 	.byte	0x04, 0x1e
        /*006a*/ 	.short	(.L_21 - .L_20)
.L_20:
        /*006c*/ 	.word	0x00000000


	//----- nvinfo : EIATTR_CBANK_PARAM_SIZE
	.align		4
.L_21:
        /*0070*/ 	.byte	0x03, 0x19
        /*0072*/ 	.short	0x001c


	//----- nvinfo : EIATTR_PARAM_CBANK
	.align		4
        /*0074*/ 	.byte	0x04, 0x0a
        /*0076*/ 	.short	(.L_23 - .L_22)
	.align		4
.L_22:
        /*0078*/ 	.word	index@(.nv.constant0.pointwise_div)
        /*007c*/ 	.short	0x0380
        /*007e*/ 	.short	0x001c


	//----- nvinfo : EIATTR_SW_WAR
	.align		4
.L_23:
        /*0080*/ 	.byte	0x04, 0x36
        /*0082*/ 	.short	(.L_25 - .L_24)
.L_24:
        /*0084*/ 	.word	0x00000008
.L_25:


//--------------------- .nv.callgraph             --------------------------
	.section	.nv.callgraph,"",@"SHT_CUDA_CALLGRAPH"
	.align	4
	.sectionentsize	8
	.align		4
        /*0000*/ 	.word	0x00000000
	.align		4
        /*0004*/ 	.word	0xffffffff
	.align		4
        /*0008*/ 	.word	0x00000000
	.align		4
        /*000c*/ 	.word	0xfffffffe
	.align		4
        /*0010*/ 	.word	0x00000000
	.align		4
        /*0014*/ 	.word	0xfffffffd
	.align		4
        /*0018*/ 	.word	0x00000000
	.align		4
        /*001c*/ 	.word	0xfffffffc


//--------------------- .text.pointwise_div       --------------------------
	.section	.text.pointwise_div,"ax",@progbits
	.align	128
        .global         pointwise_div
        .type           pointwise_div,@function
        .size           pointwise_div,(.L_x_14 - pointwise_div)
        .other          pointwise_div,@"STO_CUDA_ENTRY STV_DEFAULT"
pointwise_div:
.text.pointwise_div:
[----:B------:R-:W-:Y:S01]  /*0000*/  LDC R1, c[0x0][0x37c] ;  /* 0x0000df00ff017b82 */ /* 0x000fe20000000800 */
[----:B------:R-:W0:Y:S07]  /*0010*/  S2R R0, SR_TID.X ;  /* 0x0000000000007919 */ /* 0x000e2e0000002100 */
[----:B------:R-:W-:Y:S01]  /*0020*/  S2UR UR5, SR_CTAID.Y ;  /* 0x00000000000579c3 */ /* 0x000fe20000002600 */
[----:B------:R-:W1:Y:S01]  /*0030*/  LDCU UR4, c[0x0][0x370] ;  /* 0x00006e00ff0477ac */ /* 0x000e620008000800 */
[----:B------:R-:W2:Y:S06]  /*0040*/  LDCU UR7, c[0x0][0x398] ;  /* 0x00007300ff0777ac */ /* 0x000eac0008000800 */
[----:B------:R-:W1:Y:S08]  /*0050*/  S2UR UR6, SR_CTAID.X ;  /* 0x00000000000679c3 */ /* 0x000e700000002500 */
[----:B------:R-:W0:Y:S01]  /*0060*/  LDC R7, c[0x0][0x360] ;  /* 0x0000d800ff077b82 */ /* 0x000e220000000800 */
[----:B-1----:R-:W-:-:S06]  /*0070*/  UIMAD UR4, UR4, UR5, UR6 ;  /* 0x00000005040472a4 */ /* 0x002fcc000f8e0206 */
[----:B0-----:R-:W-:-:S05]  /*0080*/  IMAD R7, R7, UR4, R0 ;  /* 0x0000000407077c24 */ /* 0x001fca000f8e0200 */
[----:B--2---:R-:W-:-:S13]  /*0090*/  ISETP.GE.AND P0, PT, R7, UR7, PT ;  /* 0x0000000707007c0c */ /* 0x004fda000bf06270 */
[----:B------:R-:W-:Y:S05]  /*00a0*/  @P0 EXIT ;  /* 0x000000000000094d */ /* 0x000fea0003800000 */
[----:B------:R-:W0:Y:S01]  /*00b0*/  LDC.64 R2, c[0x0][0x390] ;  /* 0x0000e400ff027b82 */ /* 0x000e220000000a00 */
[----:B------:R-:W1:Y:S07]  /*00c0*/  LDCU.64 UR4, c[0x0][0x358] ;  /* 0x00006b00ff0477ac */ /* 0x000e6e0008000a00 */
[----:B------:R-:W2:Y:S01]  /*00d0*/  LDC.64 R4, c[0x0][0x380] ;  /* 0x0000e000ff047b82 */ /* 0x000ea20000000a00 */
[----:B0-----:R-:W-:-:S05]  /*00e0*/  IMAD.WIDE R2, R7, 0x4, R2 ;  /* 0x0000000407027825 */ /* 0x001fca00078e0202 */
[----:B-1----:R-:W3:Y:S01]  /*00f0*/  LDG.E R9, desc[UR4][R2.64] ;  /* 0x0000000402097981 */ /* 0x002ee2000c1e1900 */
[----:B--2---:R-:W-:Y:S01]  /*0100*/  IMAD.WIDE R4, R7, 0x4, R4 ;  /* 0x0000000407047825 */ /* 0x004fe200078e0204 */
[----:B---3--:R-:W-:-:S13]  /*0110*/  FSETP.NEU.AND P0, PT, R9, RZ, PT ;  /* 0x000000ff0900720b */ /* 0x008fda0003f0d000 */
[----:B------:R0:W-:Y:S01]  /*0120*/  @!P0 STG.E desc[UR4][R4.64], RZ ;  /* 0x000000ff04008986 */ /* 0x0001e2000c101904 */
[----:B------:R-:W-:Y:S05]  /*0130*/  @!P0 EXIT ;  /* 0x000000000000894d */ /* 0x000fea0003800000 */
[----:B------:R-:W1:Y:S02]  /*0140*/  LDC.64 R2, c[0x0][0x388] ;  /* 0x0000e200ff027b82 */ /* 0x000e640000000a00 */
[----:B-1----:R-:W-:-:S05]  /*0150*/  IMAD.WIDE R2, R7, 0x4, R2 ;  /* 0x0000000407027825 */ /* 0x002fca00078e0202 */
[----:B------:R-:W2:Y:S01]  /*0160*/  LDG.E R0, desc[UR4][R2.64] ;  /* 0x0000000402007981 */ /* 0x000ea2000c1e1900 */
[----:B------:R-:W1:Y:S01]  /*0170*/  MUFU.RCP R6, R9 ;  /* 0x0000000900067308 */ /* 0x000e620000001000 */
[----:B------:R-:W-:Y:S01]  /*0180*/  BSSY.RECONVERGENT B0, `(.L_x_0) ;  /* 0x000000b000007945 */ /* 0x000fe20003800200 */
[----:B-1----:R-:W-:-:S04]  /*0190*/  FFMA R7, -R9, R6, 1 ;  /* 0x3f80000009077423 */ /* 0x002fc80000000106 */
[----:B------:R-:W-:Y:S02]  /*01a0*/  FFMA R7, R6, R7, R6 ;  /* 0x0000000706077223 */ /* 0x000fe40000000006 */
[----:B--2---:R-:W1:Y:S02]  /*01b0*/  FCHK P0, R0, R9 ;  /* 0x0000000900007302 */ /* 0x004e640000000000 */
[----:B------:R-:W-:-:S04]  /*01c0*/  FFMA R6, R0, R7, RZ ;  /* 0x0000000700067223 */ /* 0x000fc800000000ff */
[----:B------:R-:W-:-:S04]  /*01d0*/  FFMA R8, -R9, R6, R0 ;  /* 0x0000000609087223 */ /* 0x000fc80000000100 */
[----:B------:R-:W-:Y:S01]  /*01e0*/  FFMA R7, R7, R8, R6 ;  /* 0x0000000807077223 */ /* 0x000fe20000000006 */
[----:B-1----:R-:W-:Y:S06]  /*01f0*/  @!P0 BRA `(.L_x_1) ;  /* 0x00000000000c8947 */ /* 0x002fec0003800000 */
[----:B------:R-:W-:-:S07]  /*0200*/  MOV R2, 0x220 ;  /* 0x0000022000027802 */ /* 0x000fce0000000f00 */
[----:B0-----:R-:W-:Y:S05]  /*0210*/  CALL.REL.NOINC `($__internal_0_$__cuda_sm3x_div_rn_noftz_f32_slowpath) ;  /* 0x0000000000107944 */ /* 0x001fea0003c00000 */
[----:B------:R-:W-:-:S07]  /*0220*/  IMAD.MOV.U32 R7, RZ, RZ, R0 ;  /* 0x000000ffff077224 */ /* 0x000fce00078e0000 */
.L_x_1:
[----:B------:R-:W-:Y:S05]  /*0230*/  BSYNC.RECONVERGENT B0 ;  /* 0x0000000000007941 */ /* 0x000fea0003800200 */
.L_x_0:
[----:B------:R-:W-:Y:S01]  /*0240*/  STG.E desc[UR4][R4.64], R7 ;  /* 0x0000000704007986 */ /* 0x000fe2000c101904 */
[----:B------:R-:W-:Y:S05]  /*0250*/  EXIT ;  /* 0x000000000000794d */ /* 0x000fea0003800000 */
        .weak           $__internal_0_$__cuda_sm3x_div_rn_noftz_f32_slowpath
        .type           $__internal_0_$__cuda_sm3x_div_rn_noftz_f32_slowpath,@function
        .size           $__internal_0_$__cuda_sm3x_div_rn_noftz_f32_slowpath,(.L_x_14 - $__internal_0_$__cuda_sm3x_div_rn_noftz_f32_slowpath)
$__internal_0_$__cuda_sm3x_div_rn_noftz_f32_slowpath:
[----:B------:R-:W-:Y:S01]  /*0260*/  SHF.R.U32.HI R6, RZ, 0x17, R9 ;  /* 0x00000017ff067819 */ /* 0x000fe20000011609 */
[----:B------:R-:W-:Y:S01]  /*0270*/  BSSY.RECONVERGENT B1, `(.L_x_2) ;  /* 0x0000064000017945 */ /* 0x000fe20003800200 */
[--C-:B------:R-:W-:Y:S01]  /*0280*/  SHF.R.U32.HI R3, RZ, 0x17, R0.reuse ;  /* 0x00000017ff037819 */ /* 0x100fe20000011600 */
[----:B------:R-:W-:Y:S01]  /*0290*/  IMAD.MOV.U32 R8, RZ, RZ, R0 ;  /* 0x000000ffff087224 */ /* 0x000fe200078e0000 */
[----:B------:R-:W-:Y:S02]  /*02a0*/  LOP3.LUT R7, R6, 0xff, RZ, 0xc0, !PT ;  /* 0x000000ff06077812 */ /* 0x000fe400078ec0ff */
[----:B------:R-:W-:-:S03]  /*02b0*/  LOP3.LUT R6, R3, 0xff, RZ, 0xc0, !PT ;  /* 0x000000ff03067812 */ /* 0x000fc600078ec0ff */
[----:B------:R-:W-:Y:S02]  /*02c0*/  VIADD R12, R7, 0xffffffff ;  /* 0xffffffff070c7836 */ /* 0x000fe40000000000 */
[----:B------:R-:W-:-:S03]  /*02d0*/  VIADD R11, R6, 0xffffffff ;  /* 0xffffffff060b7836 */ /* 0x000fc60000000000 */
[----:B------:R-:W-:-:S04]  /*02e0*/  ISETP.GT.U32.AND P0, PT, R12, 0xfd, PT ;  /* 0x000000fd0c00780c */ /* 0x000fc80003f04070 */
[----:B------:R-:W-:-:S13]  /*02f0*/  ISETP.GT.U32.OR P0, PT, R11, 0xfd, P0 ;  /* 0x000000fd0b00780c */ /* 0x000fda0000704470 */
[----:B------:R-:W-:Y:S01]  /*0300*/  @!P0 IMAD.MOV.U32 R10, RZ, RZ, RZ ;  /* 0x000000ffff0a8224 */ /* 0x000fe200078e00ff */
[----:B------:R-:W-:Y:S06]  /*0310*/  @!P0 BRA `(.L_x_3) ;  /* 0x0000000000608947 */ /* 0x000fec0003800000 */
[----:B------:R-:W-:Y:S01]  /*0320*/  FSETP.GTU.FTZ.AND P0, PT, |R0|, +INF , PT ;  /* 0x7f8000000000780b */ /* 0x000fe20003f1c200 */
[----:B------:R-:W-:Y:S01]  /*0330*/  IMAD.MOV.U32 R3, RZ, RZ, R9 ;  /* 0x000000ffff037224 */ /* 0x000fe200078e0009 */
[----:B------:R-:W-:-:S04]  /*0340*/  FSETP.GTU.FTZ.AND P1, PT, |R9|, +INF , PT ;  /* 0x7f8000000900780b */ /* 0x000fc80003f3c200 */
[----:B------:R-:W-:-:S13]  /*0350*/  PLOP3.LUT P0, PT, P0, P1, PT, 0xf8, 0x8f ;  /* 0x00000000008f781c */ /* 0x000fda0000703f70 */
[----:B------:R-:W-:Y:S05]  /*0360*/  @P0 BRA `(.L_x_4) ;  /* 0x00000004004c0947 */ /* 0x000fea0003800000 */
[----:B------:R-:W-:-:S13]  /*0370*/  LOP3.LUT P0, RZ, R9, 0x7fffffff, R8, 0xc8, !PT ;  /* 0x7fffffff09ff7812 */ /* 0x000fda000780c808 */
[----:B------:R-:W-:Y:S05]  /*0380*/  @!P0 BRA `(.L_x_5) ;  /* 0x00000004003c8947 */ /* 0x000fea0003800000 */
[C---:B------:R-:W-:Y:S02]  /*0390*/  FSETP.NEU.FTZ.AND P2, PT, |R0|.reuse, +INF , PT ;  /* 0x7f8000000000780b */ /* 0x040fe40003f5d200 */
[----:B------:R-:W-:Y:S02]  /*03a0*/  FSETP.NEU.FTZ.AND P1, PT, |R3|, +INF , PT ;  /* 0x7f8000000300780b */ /* 0x000fe40003f3d200 */
[----:B------:R-:W-:-:S11]  /*03b0*/  FSETP.NEU.FTZ.AND P0, PT, |R0|, +INF , PT ;  /* 0x7f8000000000780b */ /* 0x000fd60003f1d200 */
[----:B------:R-:W-:Y:S05]  /*03c0*/  @!P1 BRA !P2, `(.L_x_5) ;  /* 0x00000004002c9947 */ /* 0x000fea0005000000 */
[----:B------:R-:W-:-:S04]  /*03d0*/  LOP3.LUT P2, RZ, R8, 0x7fffffff, RZ, 0xc0, !PT ;  /* 0x7fffffff08ff7812 */ /* 0x000fc8000784c0ff */
[----:B------:R-:W-:-:S13]  /*03e0*/  PLOP3.LUT P1, PT, P1, P2, PT, 0x2f, 0xf2 ;  /* 0x0000000000f2781c */ /* 0x000fda0000f24577 */
[----:B------:R-:W-:Y:S05]  /*03f0*/  @P1 BRA `(.L_x_6) ;  /* 0x0000000400181947 */ /* 0x000fea0003800000 */
[----:B------:R-:W-:-:S04]  /*0400*/  LOP3.LUT P1, RZ, R9, 0x7fffffff, RZ, 0xc0, !PT ;  /* 0x7fffffff09ff7812 */ /* 0x000fc8000782c0ff */
[----:B------:R-:W-:-:S13]  /*0410*/  PLOP3.LUT P0, PT, P0, P1, PT, 0x2f, 0xf2 ;  /* 0x0000000000f2781c */ /* 0x000fda0000702577 */
[----:B------:R-:W-:Y:S05]  /*0420*/  @P0 BRA `(.L_x_7) ;  /* 0x0000000400000947 */ /* 0x000fea0003800000 */
[----:B------:R-:W-:Y:S02]  /*0430*/  ISETP.GE.AND P0, PT, R11, RZ, PT ;  /* 0x000000ff0b00720c */ /* 0x000fe40003f06270 */
[----:B------:R-:W-:-:S11]  /*0440*/  ISETP.GE.AND P1, PT, R12, RZ, PT ;  /* 0x000000ff0c00720c */ /* 0x000fd60003f26270 */
[----:B------:R-:W-:Y:S02]  /*0450*/  @P0 IMAD.MOV.U32 R10, RZ, RZ, RZ ;  /* 0x000000ffff0a0224 */ /* 0x000fe400078e00ff */
[----:B------:R-:W-:Y:S01]  /*0460*/  @!P0 FFMA R8, R0, 1.84467440737095516160e+19, RZ ;  /* 0x5f80000000088823 */ /* 0x000fe200000000ff */
[----:B------:R-:W-:Y:S02]  /*0470*/  @!P0 IMAD.MOV.U32 R10, RZ, RZ, -0x40 ;  /* 0xffffffc0ff0a8424 */ /* 0x000fe400078e00ff */
[----:B------:R-:W-:Y:S02]  /*0480*/  @!P1 FFMA R9, R3, 1.84467440737095516160e+19, RZ ;  /* 0x5f80000003099823 */ /* 0x000fe400000000ff */
[----:B------:R-:W-:-:S07]  /*0490*/  @!P1 VIADD R10, R10, 0x40 ;  /* 0x000000400a0a9836 */ /* 0x000fce0000000000 */
.L_x_3:
[----:B------:R-:W-:Y:S01]  /*04a0*/  LEA R0, R7, 0xc0800000, 0x17 ;  /* 0xc080000007007811 */ /* 0x000fe200078eb8ff */
[----:B------:R-:W-:Y:S01]  /*04b0*/  VIADD R6, R6, 0xffffff81 ;  /* 0xffffff8106067836 */ /* 0x000fe20000000000 */
[----:B------:R-:W-:Y:S03]  /*04c0*/  BSSY.RECONVERGENT B2, `(.L_x_8) ;  /* 0x0000035000027945 */ /* 0x000fe60003800200 */
[----:B------:R-:W-:Y:S01]  /*04d0*/  IMAD.IADD R9, R9, 0x1, -R0 ;  /* 0x0000000109097824 */ /* 0x000fe200078e0a00 */
[C---:B------:R-:W-:Y:S01]  /*04e0*/  IADD3 R7, PT, PT, R6.reuse, 0x7f, -R7 ;  /* 0x0000007f06077810 */ /* 0x040fe20007ffe807 */
[----:B------:R-:W-:Y:S02]  /*04f0*/  IMAD R0, R6, -0x800000, R8 ;  /* 0xff80000006007824 */ /* 0x000fe400078e0208 */
[----:B------:R-:W0:Y:S01]  /*0500*/  MUFU.RCP R3, R9 ;  /* 0x0000000900037308 */ /* 0x000e220000001000 */
[----:B------:R-:W-:Y:S01]  /*0510*/  FADD.FTZ R11, -R9, -RZ ;  /* 0x800000ff090b7221 */ /* 0x000fe20000010100 */
[----:B------:R-:W-:-:S03]  /*0520*/  IMAD.IADD R7, R7, 0x1, R10 ;  /* 0x0000000107077824 */ /* 0x000fc600078e020a */
[----:B0-----:R-:W-:-:S04]  /*0530*/  FFMA R12, R3, R11, 1 ;  /* 0x3f800000030c7423 */ /* 0x001fc8000000000b */
[----:B------:R-:W-:-:S04]  /*0540*/  FFMA R12, R3, R12, R3 ;  /* 0x0000000c030c7223 */ /* 0x000fc80000000003 */
[----:B------:R-:W-:-:S04]  /*0550*/  FFMA R3, R0, R12, RZ ;  /* 0x0000000c00037223 */ /* 0x000fc800000000ff */
[----:B------:R-:W-:-:S04]  /*0560*/  FFMA R8, R11, R3, R0 ;  /* 0x000000030b087223 */ /* 0x000fc80000000000 */
[----:B------:R-:W-:-:S04]  /*0570*/  FFMA R13, R12, R8, R3 ;  /* 0x000000080c0d7223 */ /* 0x000fc80000000003 */
[----:B------:R-:W-:-:S04]  /*0580*/  FFMA R8, R11, R13, R0 ;  /* 0x0000000d0b087223 */ /* 0x000fc80000000000 */
[----:B------:R-:W-:-:S05]  /*0590*/  FFMA R0, R12, R8, R13 ;  /* 0x000000080c007223 */ /* 0x000fca000000000d */
[----:B------:R-:W-:-:S04]  /*05a0*/  SHF.R.U32.HI R3, RZ, 0x17, R0 ;  /* 0x00000017ff037819 */ /* 0x000fc80000011600 */
[----:B------:R-:W-:-:S05]  /*05b0*/  LOP3.LUT R3, R3, 0xff, RZ, 0xc0, !PT ;  /* 0x000000ff03037812 */ /* 0x000fca00078ec0ff */
[----:B------:R-:W-:-:S04]  /*05c0*/  IMAD.IADD R9, R3, 0x1, R7 ;  /* 0x0000000103097824 */ /* 0x000fc800078e0207 */
[----:B------:R-:W-:-:S05]  /*05d0*/  VIADD R3, R9, 0xffffffff ;  /* 0xffffffff09037836 */ /* 0x000fca0000000000 */
[----:B------:R-:W-:-:S13]  /*05e0*/  ISETP.GE.U32.AND P0, PT, R3, 0xfe, PT ;  /* 0x000000fe0300780c */ /* 0x000fda0003f06070 */
[----:B------:R-:W-:Y:S05]  /*05f0*/  @!P0 BRA `(.L_x_9) ;  /* 0x0000000000808947 */ /* 0x000fea0003800000 */
[----:B------:R-:W-:-:S13]  /*0600*/  ISETP.GT.AND P0, PT, R9, 0xfe, PT ;  /* 0x000000fe0900780c */ /* 0x000fda0003f04270 */
[----:B------:R-:W-:Y:S05]  /*0610*/  @P0 BRA `(.L_x_10) ;  /* 0x00000000006c0947 */ /* 0x000fea0003800000 */
[----:B------:R-:W-:-:S13]  /*0620*/  ISETP.GE.AND P0, PT, R9, 0x1, PT ;  /* 0x000000010900780c */ /* 0x000fda0003f06270 */
[----:B------:R-:W-:Y:S05]  /*0630*/  @P0 BRA `(.L_x_11) ;  /* 0x0000000000740947 */ /* 0x000fea0003800000 */
[----:B------:R-:W-:Y:S02]  /*0640*/  ISETP.GE.AND P0, PT, R9, -0x18, PT ;  /* 0xffffffe80900780c */ /* 0x000fe40003f06270 */
[----:B------:R-:W-:-:S11]  /*0650*/  LOP3.LUT R0, R0, 0x80000000, RZ, 0xc0, !PT ;  /* 0x8000000000007812 */ /* 0x000fd600078ec0ff */
[----:B------:R-:W-:Y:S05]  /*0660*/  @!P0 BRA `(.L_x_11) ;  /* 0x0000000000688947 */ /* 0x000fea0003800000 */
[CCC-:B------:R-:W-:Y:S01]  /*0670*/  FFMA.RZ R3, R12.reuse, R8.reuse, R13.reuse ;  /* 0x000000080c037223 */ /* 0x1c0fe2000000c00d */
[CCC-:B------:R-:W-:Y:S01]  /*0680*/  FFMA.RM R6, R12.reuse, R8.reuse, R13.reuse ;  /* 0x000000080c067223 */ /* 0x1c0fe2000000400d */
[C---:B------:R-:W-:Y:S02]  /*0690*/  ISETP.NE.AND P2, PT, R9.reuse, RZ, PT ;  /* 0x000000ff0900720c */ /* 0x040fe40003f45270 */
[----:B------:R-:W-:Y:S02]  /*06a0*/  ISETP.NE.AND P1, PT, R9, RZ, PT ;  /* 0x000000ff0900720c */ /* 0x000fe40003f25270 */
[----:B------:R-:W-:Y:S01]  /*06b0*/  LOP3.LUT R7, R3, 0x7fffff, RZ, 0xc0, !PT ;  /* 0x007fffff03077812 */ /* 0x000fe200078ec0ff */
[----:B------:R-:W-:Y:S01]  /*06c0*/  FFMA.RP R3, R12, R8, R13 ;  /* 0x000000080c037223 */ /* 0x000fe2000000800d */
[----:B------:R-:W-:Y:S02]  /*06d0*/  VIADD R8, R9, 0x20 ;  /* 0x0000002009087836 */ /* 0x000fe40000000000 */
[----:B------:R-:W-:Y:S01]  /*06e0*/  LOP3.LUT R7, R7, 0x800000, RZ, 0xfc, !PT ;  /* 0x0080000007077812 */ /* 0x000fe200078efcff */
[----:B------:R-:W-:Y:S01]  /*06f0*/  IMAD.MOV R9, RZ, RZ, -R9 ;  /* 0x000000ffff097224 */ /* 0x000fe200078e0a09 */
[----:B------:R-:W-:-:S02]  /*0700*/  FSETP.NEU.FTZ.AND P0, PT, R3, R6, PT ;  /* 0x000000060300720b */ /* 0x000fc40003f1d000 */
[----:B------:R-:W-:Y:S02]  /*0710*/  SHF.L.U32 R8, R7, R8, RZ ;  /* 0x0000000807087219 */ /* 0x000fe400000006ff */
[----:B------:R-:W-:Y:S02]  /*0720*/  SEL R6, R9, RZ, P2 ;  /* 0x000000ff09067207 */ /* 0x000fe40001000000 */
[----:B------:R-:W-:Y:S02]  /*0730*/  ISETP.NE.AND P1, PT, R8, RZ, P1 ;  /* 0x000000ff0800720c */ /* 0x000fe40000f25270 */
[----:B------:R-:W-:Y:S02]  /*0740*/  SHF.R.U32.HI R6, RZ, R6, R7 ;  /* 0x00000006ff067219 */ /* 0x000fe40000011607 */
[----:B------:R-:W-:Y:S02]  /*0750*/  PLOP3.LUT P0, PT, P0, P1, PT, 0xf8, 0x8f ;  /* 0x00000000008f781c */ /* 0x000fe40000703f70 */
[----:B------:R-:W-:-:S02]  /*0760*/  SHF.R.U32.HI R8, RZ, 0x1, R6 ;  /* 0x00000001ff087819 */ /* 0x000fc40000011606 */
[----:B------:R-:W-:-:S04]  /*0770*/  SEL R3, RZ, 0x1, !P0 ;  /* 0x00000001ff037807 */ /* 0x000fc80004000000 */
[----:B------:R-:W-:-:S04]  /*0780*/  LOP3.LUT R3, R3, 0x1, R8, 0xf8, !PT ;  /* 0x0000000103037812 */ /* 0x000fc800078ef808 */
[----:B------:R-:W-:-:S05]  /*0790*/  LOP3.LUT R3, R3, R6, RZ, 0xc0, !PT ;  /* 0x0000000603037212 */ /* 0x000fca00078ec0ff */
[----:B------:R-:W-:-:S05]  /*07a0*/  IMAD.IADD R3, R8, 0x1, R3 ;  /* 0x0000000108037824 */ /* 0x000fca00078e0203 */
[----:B------:R-:W-:Y:S01]  /*07b0*/  LOP3.LUT R0, R3, R0, RZ, 0xfc, !PT ;  /* 0x0000000003007212 */ /* 0x000fe200078efcff */
[----:B------:R-:W-:Y:S06]  /*07c0*/  BRA `(.L_x_11) ;  /* 0x0000000000107947 */ /* 0x000fec0003800000 */
.L_x_10:
[----:B------:R-:W-:-:S04]  /*07d0*/  LOP3.LUT R0, R0, 0x80000000, RZ, 0xc0, !PT ;  /* 0x8000000000007812 */ /* 0x000fc800078ec0ff */
[----:B------:R-:W-:Y:S01]  /*07e0*/  LOP3.LUT R0, R0, 0x7f800000, RZ, 0xfc, !PT ;  /* 0x7f80000000007812 */ /* 0x000fe200078efcff */
[----:B------:R-:W-:Y:S06]  /*07f0*/  BRA `(.L_x_11) ;  /* 0x0000000000047947 */ /* 0x000fec0003800000 */
.L_x_9:
[----:B------:R-:W-:-:S07]  /*0800*/  IMAD R0, R7, 0x800000, R0 ;  /* 0x0080000007007824 */ /* 0x000fce00078e0200 */
.L_x_11:
[----:B------:R-:W-:Y:S05]  /*0810*/  BSYNC.RECONVERGENT B2 ;  /* 0x0000000000027941 */ /* 0x000fea0003800200 */
.L_x_8:
[----:B------:R-:W-:Y:S05]  /*0820*/  BRA `(.L_x_12) ;  /* 0x0000000000207947 */ /* 0x000fea0003800000 */
.L_x_7:
[----:B------:R-:W-:-:S04]  /*0830*/  LOP3.LUT R0, R9, 0x80000000, R8, 0x48, !PT ;  /* 0x8000000009007812 */ /* 0x000fc800078e4808 */
[----:B------:R-:W-:Y:S01]  /*0840*/  LOP3.LUT R0, R0, 0x7f800000, RZ, 0xfc, !PT ;  /* 0x7f80000000007812 */ /* 0x000fe200078efcff */
[----:B------:R-:W-:Y:S06]  /*0850*/  BRA `(.L_x_12) ;  /* 0x0000000000147947 */ /* 0x000fec0003800000 */
.L_x_6:
[----:B------:R-:W-:Y:S01]  /*0860*/  LOP3.LUT R0, R9, 0x80000000, R8, 0x48, !PT ;  /* 0x8000000009007812 */ /* 0x000fe200078e4808 */
[----:B------:R-:W-:Y:S06]  /*0870*/  BRA `(.L_x_12) ;  /* 0x00000000000c7947 */ /* 0x000fec0003800000 */
.L_x_5:
[----:B------:R-:W0:Y:S01]  /*0880*/  MUFU.RSQ R0, -QNAN ;  /* 0xffc0000000007908 */ /* 0x000e220000001400 */
[----:B------:R-:W-:Y:S05]  /*0890*/  BRA `(.L_x_12) ;  /* 0x0000000000047947 */ /* 0x000fea0003800000 */
.L_x_4:
[----:B------:R-:W-:-:S07]  /*08a0*/  FADD.FTZ R0, R0, R3 ;  /* 0x0000000300007221 */ /* 0x000fce0000010000 */
.L_x_12:
[----:B------:R-:W-:Y:S05]  /*08b0*/  BSYNC.RECONVERGENT B1 ;  /* 0x0000000000017941 */ /* 0x000fea0003800200 */
.L_x_2:
[----:B------:R-:W-:-:S04]  /*08c0*/  IMAD.MOV.U32 R3, RZ, RZ, 0x0 ;  /* 0x00000000ff037424 */ /* 0x000fc800078e00ff */
[----:B0-----:R-:W-:Y:S05]  /*08d0*/  RET.REL.NODEC R2 `(pointwise_div) ;  /* 0xfffffff402c87950 */ /* 0x001fea0003c3ffff */
.L_x_13:
[----:B------:R-:W-:-:S00]  /*08e0*/  BRA `(.L_x_13) ;  /* 0xfffffffc00fc7947 */ /* 0x000fc0000383ffff */
[----:B------:R-:W-:-:S00]  /*08f0*/  NOP ;  /* 0x0000000000007918 */ /* 0x000fc00000000000 */
        /* <DEDUP_REMOVED lines=8> */
.L_x_14:


//--------------------- .nv.shared.reserved.0     --------------------------
	.section	.nv.shared.reserved.0,"aw",@nobits
	.weak		__nv_reservedSMEM_offset_0_alias
	.size		__nv_reservedSMEM_offset_0_alias, 0, 64
	.other		__nv_reservedSMEM_offset_0_alias,@"STO_CUDA_RESERVED_SHARED STV_DEFAULT"
__nv_reservedSMEM_offset_0_alias:
	.zero		0
	.zero		64


//--------------------- .nv.constant0.pointwise_div --------------------------
	.section	.nv.constant0.pointwise_div,"a",@progbits
	.sectionflags	@""
	.align	4
.nv.constant0.pointwise_div:
	.zero		924


//--------------------- SYMBOLS --------------------------

	.type		.nv.reservedSmem.offset0,@object
	.size		.nv.reservedSmem.offset0,0x4
